//
// Generated by NVIDIA NVVM Compiler
//
// Compiler Build ID: CL-36424714
// Cuda compilation tools, release 13.0, V13.0.88
// Based on NVVM 20.0.0
//

.version 9.0
.target sm_100
.address_size 64

	// .globl	_Z9dotKerenlPiS_S_iii
// _ZZ9dotKerenlPiS_S_iiiE3Mds has been demoted
// _ZZ9dotKerenlPiS_S_iiiE3Nds has been demoted

.visible .entry _Z9dotKerenlPiS_S_iii(
	.param .u64 .ptr .align 1 _Z9dotKerenlPiS_S_iii_param_0,
	.param .u64 .ptr .align 1 _Z9dotKerenlPiS_S_iii_param_1,
	.param .u64 .ptr .align 1 _Z9dotKerenlPiS_S_iii_param_2,
	.param .u32 _Z9dotKerenlPiS_S_iii_param_3,
	.param .u32 _Z9dotKerenlPiS_S_iii_param_4,
	.param .u32 _Z9dotKerenlPiS_S_iii_param_5
)
{
	.reg .pred 	%p<39>;
	.reg .b32 	%r<183>;
	.reg .b64 	%rd<24>;
	// demoted variable
	.shared .align 4 .b8 _ZZ9dotKerenlPiS_S_iiiE3Mds[16];
	// demoted variable
	.shared .align 4 .b8 _ZZ9dotKerenlPiS_S_iiiE3Nds[16];
	ld.param.u64 	%rd6, [_Z9dotKerenlPiS_S_iii_param_0];
	ld.param.u64 	%rd7, [_Z9dotKerenlPiS_S_iii_param_1];
	ld.param.u32 	%r83, [_Z9dotKerenlPiS_S_iii_param_3];
	ld.param.u32 	%r84, [_Z9dotKerenlPiS_S_iii_param_4];
	ld.param.u32 	%r85, [_Z9dotKerenlPiS_S_iii_param_5];
	cvta.to.global.u64 	%rd1, %rd7;
	cvta.to.global.u64 	%rd2, %rd6;
	mov.u32 	%r87, %ctaid.x;
	mov.u32 	%r88, %ctaid.y;
	mov.u32 	%r1, %tid.x;
	mov.u32 	%r2, %tid.y;
	shl.b32 	%r89, %r88, 1;
	add.s32 	%r3, %r89, %r2;
	shl.b32 	%r4, %r87, 1;
	add.s32 	%r5, %r4, %r1;
	setp.lt.s32 	%p1, %r84, 1;
	mov.b32 	%r182, 0;
	@%p1 bra 	$L__BB0_27;
	add.s32 	%r6, %r84, 1;
	shr.u32 	%r92, %r6, 1;
	shl.b32 	%r93, %r2, 3;
	mov.u32 	%r94, _ZZ9dotKerenlPiS_S_iiiE3Mds;
	add.s32 	%r7, %r94, %r93;
	shl.b32 	%r95, %r1, 2;
	add.s32 	%r8, %r7, %r95;
	mul.lo.s32 	%r9, %r84, %r3;
	mov.u32 	%r96, _ZZ9dotKerenlPiS_S_iiiE3Nds;
	add.s32 	%r11, %r96, %r95;
	add.s32 	%r10, %r11, %r93;
	and.b32  	%r12, %r92, 3;
	setp.lt.u32 	%p2, %r84, 7;
	mov.b32 	%r172, 0;
	mov.u32 	%r182, %r172;
	@%p2 bra 	$L__BB0_20;
	and.b32  	%r99, %r92, 1073741820;
	neg.s32 	%r161, %r99;
	add.s32 	%r100, %r2, 6;
	mad.lo.s32 	%r101, %r85, %r100, %r1;
	add.s32 	%r159, %r101, %r4;
	add.s32 	%r102, %r2, 4;
	mad.lo.s32 	%r103, %r85, %r102, %r1;
	add.s32 	%r158, %r103, %r4;
	add.s32 	%r104, %r2, 2;
	mad.lo.s32 	%r105, %r85, %r104, %r1;
	add.s32 	%r157, %r105, %r4;
	mad.lo.s32 	%r106, %r2, %r85, %r1;
	add.s32 	%r156, %r106, %r4;
	add.s32 	%r154, %r1, %r9;
	mov.b32 	%r182, 0;
	mov.u32 	%r155, %r1;
	mov.u32 	%r160, %r2;
$L__BB0_3:
	setp.ge.s32 	%p3, %r3, %r83;
	setp.ge.s32 	%p4, %r155, %r84;
	mul.wide.s32 	%rd8, %r154, 4;
	add.s64 	%rd3, %rd2, %rd8;
	mov.b32 	%r163, 0;
	or.pred  	%p5, %p3, %p4;
	@%p5 bra 	$L__BB0_5;
	ld.global.u32 	%r163, [%rd3];
$L__BB0_5:
	setp.ge.s32 	%p6, %r5, %r85;
	st.shared.u32 	[%r8], %r163;
	setp.ge.s32 	%p7, %r160, %r84;
	mov.b32 	%r164, 0;
	or.pred  	%p8, %p7, %p6;
	@%p8 bra 	$L__BB0_7;
	mul.wide.s32 	%rd9, %r156, 4;
	add.s64 	%rd10, %rd1, %rd9;
	ld.global.u32 	%r164, [%rd10];
$L__BB0_7:
	st.shared.u32 	[%r10], %r164;
	bar.sync 	0;
	ld.shared.u32 	%r110, [%r7];
	ld.shared.u32 	%r111, [%r11];
	mad.lo.s32 	%r112, %r111, %r110, %r182;
	ld.shared.u32 	%r113, [%r7+4];
	ld.shared.u32 	%r114, [%r11+8];
	mad.lo.s32 	%r32, %r114, %r113, %r112;
	bar.sync 	0;
	add.s32 	%r115, %r155, 2;
	setp.ge.s32 	%p10, %r115, %r84;
	mov.b32 	%r165, 0;
	or.pred  	%p11, %p3, %p10;
	@%p11 bra 	$L__BB0_9;
	ld.global.u32 	%r165, [%rd3+8];
$L__BB0_9:
	st.shared.u32 	[%r8], %r165;
	add.s32 	%r117, %r160, 2;
	setp.ge.s32 	%p13, %r117, %r84;
	mov.b32 	%r166, 0;
	or.pred  	%p14, %p13, %p6;
	@%p14 bra 	$L__BB0_11;
	mul.wide.s32 	%rd11, %r157, 4;
	add.s64 	%rd12, %rd1, %rd11;
	ld.global.u32 	%r166, [%rd12];
$L__BB0_11:
	st.shared.u32 	[%r10], %r166;
	bar.sync 	0;
	ld.shared.u32 	%r119, [%r7];
	ld.shared.u32 	%r120, [%r11];
	mad.lo.s32 	%r121, %r120, %r119, %r32;
	ld.shared.u32 	%r122, [%r7+4];
	ld.shared.u32 	%r123, [%r11+8];
	mad.lo.s32 	%r37, %r123, %r122, %r121;
	bar.sync 	0;
	add.s32 	%r124, %r155, 4;
	setp.ge.s32 	%p16, %r124, %r84;
	mov.b32 	%r167, 0;
	or.pred  	%p17, %p3, %p16;
	@%p17 bra 	$L__BB0_13;
	ld.global.u32 	%r167, [%rd3+16];
$L__BB0_13:
	st.shared.u32 	[%r8], %r167;
	add.s32 	%r126, %r160, 4;
	setp.ge.s32 	%p19, %r126, %r84;
	mov.b32 	%r168, 0;
	or.pred  	%p20, %p19, %p6;
	@%p20 bra 	$L__BB0_15;
	mul.wide.s32 	%rd13, %r158, 4;
	add.s64 	%rd14, %rd1, %rd13;
	ld.global.u32 	%r168, [%rd14];
$L__BB0_15:
	st.shared.u32 	[%r10], %r168;
	bar.sync 	0;
	ld.shared.u32 	%r128, [%r7];
	ld.shared.u32 	%r129, [%r11];
	mad.lo.s32 	%r130, %r129, %r128, %r37;
	ld.shared.u32 	%r131, [%r7+4];
	ld.shared.u32 	%r132, [%r11+8];
	mad.lo.s32 	%r42, %r132, %r131, %r130;
	bar.sync 	0;
	add.s32 	%r133, %r155, 6;
	setp.ge.s32 	%p22, %r133, %r84;
	mov.b32 	%r169, 0;
	or.pred  	%p23, %p3, %p22;
	@%p23 bra 	$L__BB0_17;
	ld.global.u32 	%r169, [%rd3+24];
$L__BB0_17:
	st.shared.u32 	[%r8], %r169;
	add.s32 	%r135, %r160, 6;
	setp.ge.s32 	%p25, %r135, %r84;
	mov.b32 	%r170, 0;
	or.pred  	%p26, %p25, %p6;
	@%p26 bra 	$L__BB0_19;
	mul.wide.s32 	%rd15, %r159, 4;
	add.s64 	%rd16, %rd1, %rd15;
	ld.global.u32 	%r170, [%rd16];
$L__BB0_19:
	add.s32 	%r136, %r84, 1;
	shr.u32 	%r137, %r136, 1;
	and.b32  	%r172, %r137, 1073741820;
	st.shared.u32 	[%r10], %r170;
	bar.sync 	0;
	ld.shared.u32 	%r138, [%r7];
	ld.shared.u32 	%r139, [%r11];
	mad.lo.s32 	%r140, %r139, %r138, %r42;
	ld.shared.u32 	%r141, [%r7+4];
	ld.shared.u32 	%r142, [%r11+8];
	mad.lo.s32 	%r182, %r142, %r141, %r140;
	bar.sync 	0;
	add.s32 	%r161, %r161, 4;
	add.s32 	%r160, %r160, 8;
	shl.b32 	%r143, %r85, 3;
	add.s32 	%r159, %r159, %r143;
	add.s32 	%r158, %r158, %r143;
	add.s32 	%r157, %r157, %r143;
	add.s32 	%r156, %r156, %r143;
	add.s32 	%r155, %r155, 8;
	add.s32 	%r154, %r154, 8;
	setp.ne.s32 	%p27, %r161, 0;
	@%p27 bra 	$L__BB0_3;
$L__BB0_20:
	setp.eq.s32 	%p28, %r12, 0;
	@%p28 bra 	$L__BB0_27;
	shl.b32 	%r144, %r172, 1;
	add.s32 	%r177, %r2, %r144;
	mad.lo.s32 	%r145, %r85, %r177, %r1;
	add.s32 	%r178, %r145, %r4;
	shl.b32 	%r62, %r85, 1;
	add.s32 	%r175, %r1, %r144;
	mad.lo.s32 	%r176, %r84, %r3, %r175;
	neg.s32 	%r174, %r12;
$L__BB0_22:
	.pragma "nounroll";
	setp.ge.s32 	%p29, %r3, %r83;
	mul.wide.s32 	%rd17, %r176, 4;
	add.s64 	%rd4, %rd2, %rd17;
	setp.ge.s32 	%p30, %r175, %r84;
	mov.b32 	%r180, 0;
	or.pred  	%p31, %p29, %p30;
	@%p31 bra 	$L__BB0_24;
	ld.global.u32 	%r180, [%rd4];
$L__BB0_24:
	setp.ge.s32 	%p32, %r5, %r85;
	st.shared.u32 	[%r8], %r180;
	setp.ge.s32 	%p33, %r177, %r84;
	mov.b32 	%r181, 0;
	or.pred  	%p34, %p33, %p32;
	@%p34 bra 	$L__BB0_26;
	mul.wide.s32 	%rd18, %r178, 4;
	add.s64 	%rd19, %rd1, %rd18;
	ld.global.u32 	%r181, [%rd19];
$L__BB0_26:
	st.shared.u32 	[%r10], %r181;
	bar.sync 	0;
	ld.shared.u32 	%r148, [%r7];
	ld.shared.u32 	%r149, [%r11];
	mad.lo.s32 	%r150, %r149, %r148, %r182;
	ld.shared.u32 	%r151, [%r7+4];
	ld.shared.u32 	%r152, [%r11+8];
	mad.lo.s32 	%r182, %r152, %r151, %r150;
	bar.sync 	0;
	add.s32 	%r178, %r178, %r62;
	add.s32 	%r177, %r177, 2;
	add.s32 	%r176, %r176, 2;
	add.s32 	%r175, %r175, 2;
	add.s32 	%r174, %r174, 1;
	setp.ne.s32 	%p35, %r174, 0;
	@%p35 bra 	$L__BB0_22;
$L__BB0_27:
	setp.ge.s32 	%p36, %r3, %r83;
	setp.ge.s32 	%p37, %r5, %r85;
	or.pred  	%p38, %p36, %p37;
	@%p38 bra 	$L__BB0_29;
	ld.param.u64 	%rd23, [_Z9dotKerenlPiS_S_iii_param_2];
	mad.lo.s32 	%r153, %r85, %r3, %r5;
	cvta.to.global.u64 	%rd20, %rd23;
	mul.wide.u32 	%rd21, %r153, 4;
	add.s64 	%rd22, %rd20, %rd21;
	st.global.u32 	[%rd22], %r182;
$L__BB0_29:
	ret;

}


// ===== COMPILED SASS (sm_100) =====

	.target	sm_100

	.elftype	@"ET_EXEC"


//--------------------- .note.nv.tkinfo           --------------------------
	.section	.note.nv.tkinfo,"",@"SHT_NOTE"
	.sectionflags	@"SHF_NOTE_NV_TKINFO"
	.tkinfo
        /*0018*/ 	.word	0x00000002
        /*0030*/ 	.string	""
        /*0030*/ 	.string	"ptxas"
        /*0030*/ 	.string	"Cuda compilation tools, release 13.0, V13.0.88"
        /*0030*/ 	.string	"Build cuda_13.0.r13.0/compiler.36424714_0"
        /*0030*/ 	.string	"-arch sm_100 -m 64 "



//--------------------- .note.nv.cuinfo           --------------------------
	.section	.note.nv.cuinfo,"",@"SHT_NOTE"
	.sectionflags	@"SHF_NOTE_NV_CUINFO"
        /*0018*/ 	.short	0x0002
        /*001a*/ 	.short	0x0064
        /*001c*/ 	.short	0x0082
	.zero		2


//--------------------- .nv.info                  --------------------------
	.section	.nv.info,"",@"SHT_CUDA_INFO"
	.align	4


	//----- nvinfo : EIATTR_REGCOUNT
	.align		4
        /*0000*/ 	.byte	0x04, 0x2f
        /*0002*/ 	.short	(.L_1 - .L_0)
	.align		4
.L_0:
        /*0004*/ 	.word	index@(_Z9dotKerenlPiS_S_iii)
        /*0008*/ 	.word	0x00000020


	//----- nvinfo : EIATTR_FRAME_SIZE
	.align		4
.L_1:
        /*000c*/ 	.byte	0x04, 0x11
        /*000e*/ 	.short	(.L_3 - .L_2)
	.align		4
.L_2:
        /*0010*/ 	.word	index@(_Z9dotKerenlPiS_S_iii)
        /*0014*/ 	.word	0x00000000


	//----- nvinfo : EIATTR_MIN_STACK_SIZE
	.align		4
.L_3:
        /*0018*/ 	.byte	0x04, 0x12
        /*001a*/ 	.short	(.L_5 - .L_4)
	.align		4
.L_4:
        /*001c*/ 	.word	index@(_Z9dotKerenlPiS_S_iii)
        /*0020*/ 	.word	0x00000000
.L_5:


//--------------------- .nv.compat                --------------------------
	.section	.nv.compat,"",@"SHT_CUDA_COMPAT_INFO"
	.align	4
        /*0000*/ 	.byte	0x02, 0x09, 0x00, 0x00, 0x02, 0x02, 0x01, 0x00, 0x02, 0x05, 0x05, 0x00, 0x03, 0x07, 0x01, 0x01
        /*0010*/ 	.byte	0x02, 0x03, 0x00, 0x00, 0x02, 0x06, 0x01, 0x00, 0x04, 0x0b, 0x08, 0x00, 0x09, 0x00, 0x00, 0x00
        /*0020*/ 	.byte	0x00, 0x00, 0x00, 0x00


//--------------------- .nv.info._Z9dotKerenlPiS_S_iii --------------------------
	.section	.nv.info._Z9dotKerenlPiS_S_iii,"",@"SHT_CUDA_INFO"
	.sectionflags	@""
	.align	4


	//----- nvinfo : EIATTR_CUDA_API_VERSION
	.align		4
        /*0000*/ 	.byte	0x04, 0x37
        /*0002*/ 	.short	(.L_7 - .L_6)
.L_6:
        /*0004*/ 	.word	0x00000082


	//----- nvinfo : EIATTR_KPARAM_INFO
	.align		4
.L_7:
        /*0008*/ 	.byte	0x04, 0x17
        /*000a*/ 	.short	(.L_9 - .L_8)
.L_8:
        /*000c*/ 	.word	0x00000000
        /*0010*/ 	.short	0x0005
        /*0012*/ 	.short	0x0020
        /*0014*/ 	.byte	0x00, 0xf0, 0x11, 0x00


	//----- nvinfo : EIATTR_KPARAM_INFO
	.align		4
.L_9:
        /*0018*/ 	.byte	0x04, 0x17
        /*001a*/ 	.short	(.L_11 - .L_10)
.L_10:
        /*001c*/ 	.word	0x00000000
        /*0020*/ 	.short	0x0004
        /*0022*/ 	.short	0x001c
        /*0024*/ 	.byte	0x00, 0xf0, 0x11, 0x00


	//----- nvinfo : EIATTR_KPARAM_INFO
	.align		4
.L_11:
        /*0028*/ 	.byte	0x04, 0x17
        /*002a*/ 	.short	(.L_13 - .L_12)
.L_12:
        /*002c*/ 	.word	0x00000000
        /*0030*/ 	.short	0x0003
        /*0032*/ 	.short	0x0018
        /*0034*/ 	.byte	0x00, 0xf0, 0x11, 0x00


	//----- nvinfo : EIATTR_KPARAM_INFO
	.align		4
.L_13:
        /*0038*/ 	.byte	0x04, 0x17
        /*003a*/ 	.short	(.L_15 - .L_14)
.L_14:
        /*003c*/ 	.word	0x00000000
        /*0040*/ 	.short	0x0002
        /*0042*/ 	.short	0x0010
        /*0044*/ 	.byte	0x00, 0xf5, 0x21, 0x00


	//----- nvinfo : EIATTR_KPARAM_INFO
	.align		4
.L_15:
        /*0048*/ 	.byte	0x04, 0x17
        /*004a*/ 	.short	(.L_17 - .L_16)
.L_16:
        /*004c*/ 	.word	0x00000000
        /*0050*/ 	.short	0x0001
        /*0052*/ 	.short	0x0008
        /*0054*/ 	.byte	0x00, 0xf5, 0x21, 0x00


	//----- nvinfo : EIATTR_KPARAM_INFO
	.align		4
.L_17:
        /*0058*/ 	.byte	0x04, 0x17
        /*005a*/ 	.short	(.L_19 - .L_18)
.L_18:
        /*005c*/ 	.word	0x00000000
        /*0060*/ 	.short	0x0000
        /*0062*/ 	.short	0x0000
        /*0064*/ 	.byte	0x00, 0xf5, 0x21, 0x00


	//----- nvinfo : EIATTR_SPARSE_MMA_MASK
	.align		4
.L_19:
        /*0068*/ 	.byte	0x03, 0x50
        /*006a*/ 	.short	0x0000


	//----- nvinfo : EIATTR_MAXREG_COUNT
	.align		4
        /*006c*/ 	.byte	0x03, 0x1b
        /*006e*/ 	.short	0x00ff


	//----- nvinfo : EIATTR_NUM_BARRIERS
	.align		4
        /*0070*/ 	.byte	0x02, 0x4c
        /*0072*/ 	.byte	0x01
	.zero		1


	//----- nvinfo : EIATTR_MERCURY_ISA_VERSION
	.align		4
        /*0074*/ 	.byte	0x03, 0x5f
        /*0076*/ 	.short	0x0101


	//----- nvinfo : EIATTR_VRC_CTA_INIT_COUNT
	.align		4
        /*0078*/ 	.byte	0x02, 0x4a
	.zero		1
	.zero		1


	//----- nvinfo : EIATTR_EXIT_INSTR_OFFSETS
	.align		4
        /*007c*/ 	.byte	0x04, 0x1c
        /*007e*/ 	.short	(.L_21 - .L_20)


	//   ....[0]....
.L_20:
        /*0080*/ 	.word	0x00000b60


	//   ....[1]....
        /*0084*/ 	.word	0x00000bb0


	//----- nvinfo : EIATTR_CBANK_PARAM_SIZE
	.align		4
.L_21:
        /*0088*/ 	.byte	0x03, 0x19
        /*008a*/ 	.short	0x0024


	//----- nvinfo : EIATTR_PARAM_CBANK
	.align		4
        /*008c*/ 	.byte	0x04, 0x0a
        /*008e*/ 	.short	(.L_23 - .L_22)
	.align		4
.L_22:
        /*0090*/ 	.word	index@(.nv.constant0._Z9dotKerenlPiS_S_iii)
        /*0094*/ 	.short	0x0380
        /*0096*/ 	.short	0x0024


	//----- nvinfo : EIATTR_SW_WAR
	.align		4
.L_23:
        /*0098*/ 	.byte	0x04, 0x36
        /*009a*/ 	.short	(.L_25 - .L_24)
.L_24:
        /*009c*/ 	.word	0x00000008
.L_25:


//--------------------- .nv.callgraph             --------------------------
	.section	.nv.callgraph,"",@"SHT_CUDA_CALLGRAPH"
	.align	4
	.sectionentsize	8
	.align		4
        /*0000*/ 	.word	0x00000000
	.align		4
        /*0004*/ 	.word	0xffffffff
	.align		4
        /*0008*/ 	.word	0x00000000
	.align		4
        /*000c*/ 	.word	0xfffffffe
	.align		4
        /*0010*/ 	.word	0x00000000
	.align		4
        /*0014*/ 	.word	0xfffffffd
	.align		4
        /*0018*/ 	.word	0x00000000
	.align		4
        /*001c*/ 	.word	0xfffffffc


//--------------------- .text._Z9dotKerenlPiS_S_iii --------------------------
	.section	.text._Z9dotKerenlPiS_S_iii,"ax",@progbits
	.align	128
        .global         _Z9dotKerenlPiS_S_iii
        .type           _Z9dotKerenlPiS_S_iii,@function
        .size           _Z9dotKerenlPiS_S_iii,(.L_x_5 - _Z9dotKerenlPiS_S_iii)
        .other          _Z9dotKerenlPiS_S_iii,@"STO_CUDA_ENTRY STV_DEFAULT"
_Z9dotKerenlPiS_S_iii:
.text._Z9dotKerenlPiS_S_iii:
[----:B------:R-:W-:Y:S01]  /*0000*/  LDC R1, c[0x0][0x37c] ;  /* 0x0000df00ff017b82 */ /* 0x000fe20000000800 */
[----:B------:R-:W0:Y:S01]  /*0010*/  S2R R5, SR_CTAID.Y ;  /* 0x0000000000057919 */ /* 0x000e220000002600 */
[----:B------:R-:W1:Y:S01]  /*0020*/  LDCU UR8, c[0x0][0x39c] ;  /* 0x00007380ff0877ac */ /* 0x000e620008000800 */
[----:B------:R-:W-:Y:S01]  /*0030*/  HFMA2 R27, -RZ, RZ, 0, 0 ;  /* 0x00000000ff1b7431 */ /* 0x000fe200000001ff */
[----:B------:R-:W0:Y:S01]  /*0040*/  S2R R0, SR_TID.Y ;  /* 0x0000000000007919 */ /* 0x000e220000002200 */
[----:B------:R-:W2:Y:S01]  /*0050*/  LDCU.64 UR10, c[0x0][0x358] ;  /* 0x00006b00ff0a77ac */ /* 0x000ea20008000a00 */
[----:B------:R-:W3:Y:S01]  /*0060*/  S2R R2, SR_CTAID.X ;  /* 0x0000000000027919 */ /* 0x000ee20000002500 */
[----:B------:R-:W3:Y:S01]  /*0070*/  S2R R3, SR_TID.X ;  /* 0x0000000000037919 */ /* 0x000ee20000002100 */
[----:B-1----:R-:W-:Y:S01]  /*0080*/  UISETP.GE.AND UP0, UPT, UR8, 0x1, UPT ;  /* 0x000000010800788c */ /* 0x002fe2000bf06270 */
[----:B0-----:R-:W-:Y:S01]  /*0090*/  IMAD R6, R5, 0x2, R0 ;  /* 0x0000000205067824 */ /* 0x001fe200078e0200 */
[----:B---3--:R-:W-:-:S07]  /*00a0*/  LEA R5, R2, R3, 0x1 ;  /* 0x0000000302057211 */ /* 0x008fce00078e08ff */
[----:B--2---:R-:W-:Y:S05]  /*00b0*/  BRA.U !UP0, `(.L_x_0) ;  /* 0x0000000908987547 */ /* 0x004fea000b800000 */
[----:B------:R-:W0:Y:S01]  /*00c0*/  S2UR UR7, SR_CgaCtaId ;  /* 0x00000000000779c3 */ /* 0x000e220000008800 */
[----:B------:R-:W-:Y:S01]  /*00d0*/  UMOV UR5, 0x400 ;  /* 0x0000040000057882 */ /* 0x000fe20000000000 */
[----:B------:R-:W-:Y:S01]  /*00e0*/  UISETP.GE.U32.AND UP0, UPT, UR8, 0x7, UPT ;  /* 0x000000070800788c */ /* 0x000fe2000bf06070 */
[----:B------:R-:W-:Y:S01]  /*00f0*/  IMAD.MOV.U32 R11, RZ, RZ, RZ ;  /* 0x000000ffff0b7224 */ /* 0x000fe200078e00ff */
[----:B------:R-:W-:Y:S01]  /*0100*/  UIADD3 UR6, UPT, UPT, UR5, 0x10, URZ ;  /* 0x0000001005067890 */ /* 0x000fe2000fffe0ff */
[----:B------:R-:W-:Y:S01]  /*0110*/  MOV R27, RZ ;  /* 0x000000ff001b7202 */ /* 0x000fe20000000f00 */
[----:B------:R-:W-:-:S04]  /*0120*/  UIADD3 UR4, UPT, UPT, UR8, 0x1, URZ ;  /* 0x0000000108047890 */ /* 0x000fc8000fffe0ff */
[----:B------:R-:W-:Y:S02]  /*0130*/  USHF.R.U32.HI UR4, URZ, 0x1, UR4 ;  /* 0x00000001ff047899 */ /* 0x000fe40008011604 */
[----:B0-----:R-:W-:Y:S02]  /*0140*/  ULEA UR5, UR7, UR5, 0x18 ;  /* 0x0000000507057291 */ /* 0x001fe4000f8ec0ff */
[----:B------:R-:W-:Y:S02]  /*0150*/  ULEA UR6, UR7, UR6, 0x18 ;  /* 0x0000000607067291 */ /* 0x000fe4000f8ec0ff */
[----:B------:R-:W-:Y:S02]  /*0160*/  ULOP3.LUT UR7, UR4, 0x3, URZ, 0xc0, !UPT ;  /* 0x0000000304077892 */ /* 0x000fe4000f8ec0ff */
[----:B------:R-:W-:Y:S02]  /*0170*/  LEA R8, R0, UR5, 0x3 ;  /* 0x0000000500087c11 */ /* 0x000fe4000f8e18ff */
[----:B------:R-:W-:-:S03]  /*0180*/  LEA R7, R3, UR6, 0x2 ;  /* 0x0000000603077c11 */ /* 0x000fc6000f8e10ff */
[----:B------:R-:W-:Y:S01]  /*0190*/  IMAD R9, R3, 0x4, R8 ;  /* 0x0000000403097824 */ /* 0x000fe200078e0208 */
[----:B------:R-:W-:Y:S01]  /*01a0*/  LEA R10, R0, R7, 0x3 ;  /* 0x00000007000a7211 */ /* 0x000fe200078e18ff */
[----:B------:R-:W-:Y:S06]  /*01b0*/  BRA.U !UP0, `(.L_x_1) ;  /* 0x0000000508bc7547 */ /* 0x000fec000b800000 */
[----:B------:R-:W0:Y:S01]  /*01c0*/  LDCU UR9, c[0x0][0x3a0] ;  /* 0x00007400ff0977ac */ /* 0x000e220008000800 */
[----:B------:R-:W1:Y:S01]  /*01d0*/  LDC R12, c[0x0][0x3a0] ;  /* 0x0000e800ff0c7b82 */ /* 0x000e620000000800 */
[C---:B------:R-:W-:Y:S01]  /*01e0*/  IADD3 R14, PT, PT, R0.reuse, 0x4, RZ ;  /* 0x00000004000e7810 */ /* 0x040fe20007ffe0ff */
[C---:B------:R-:W-:Y:S01]  /*01f0*/  VIADD R4, R0.reuse, 0x6 ;  /* 0x0000000600047836 */ /* 0x040fe20000000000 */
[----:B------:R-:W2:Y:S01]  /*0200*/  LDCU UR12, c[0x0][0x398] ;  /* 0x00007300ff0c77ac */ /* 0x000ea20008000800 */
[----:B------:R-:W-:Y:S01]  /*0210*/  VIADD R16, R0, 0x2 ;  /* 0x0000000200107836 */ /* 0x000fe20000000000 */
[----:B------:R-:W-:Y:S01]  /*0220*/  MOV R27, RZ ;  /* 0x000000ff001b7202 */ /* 0x000fe20000000f00 */
[--C-:B------:R-:W-:Y:S01]  /*0230*/  IMAD R13, R6, UR8, R3.reuse ;  /* 0x00000008060d7c24 */ /* 0x100fe2000f8e0203 */
[----:B------:R-:W-:Y:S01]  /*0240*/  ULOP3.LUT UR4, UR4, 0x3ffffffc, URZ, 0xc0, !UPT ;  /* 0x3ffffffc04047892 */ /* 0x000fe2000f8ec0ff */
[--C-:B------:R-:W-:Y:S01]  /*0250*/  IMAD.MOV.U32 R20, RZ, RZ, R3.reuse ;  /* 0x000000ffff147224 */ /* 0x100fe200078e0003 */
[----:B------:R-:W3:Y:S02]  /*0260*/  LDCU UR5, c[0x0][0x39c] ;  /* 0x00007380ff0577ac */ /* 0x000ee40008000800 */
[----:B------:R-:W-:Y:S01]  /*0270*/  UIADD3 UR6, UPT, UPT, -UR4, URZ, URZ ;  /* 0x000000ff04067290 */ /* 0x000fe2000fffe1ff */
[----:B0-----:R-:W-:-:S02]  /*0280*/  IMAD R25, R14, UR9, R3 ;  /* 0x000000090e197c24 */ /* 0x001fc4000f8e0203 */
[--C-:B------:R-:W-:Y:S02]  /*0290*/  IMAD R11, R0, UR9, R3.reuse ;  /* 0x00000009000b7c24 */ /* 0x100fe4000f8e0203 */
[--C-:B------:R-:W-:Y:S01]  /*02a0*/  IMAD R23, R4, UR9, R3.reuse ;  /* 0x0000000904177c24 */ /* 0x100fe2000f8e0203 */
[----:B--2---:R-:W-:Y:S01]  /*02b0*/  ISETP.GE.AND P1, PT, R6, UR12, PT ;  /* 0x0000000c06007c0c */ /* 0x004fe2000bf26270 */
[----:B------:R-:W-:Y:S01]  /*02c0*/  IMAD R21, R16, UR9, R3 ;  /* 0x0000000910157c24 */ /* 0x000fe2000f8e0203 */
[----:B------:R-:W-:Y:S01]  /*02d0*/  MOV R4, R0 ;  /* 0x0000000000047202 */ /* 0x000fe20000000f00 */
[C---:B------:R-:W-:Y:S01]  /*02e0*/  IMAD R23, R2.reuse, 0x2, R23 ;  /* 0x0000000202177824 */ /* 0x040fe200078e0217 */
[C---:B------:R-:W-:Y:S01]  /*02f0*/  LEA R25, R2.reuse, R25, 0x1 ;  /* 0x0000001902197211 */ /* 0x040fe200078e08ff */
[C---:B------:R-:W-:Y:S01]  /*0300*/  IMAD R21, R2.reuse, 0x2, R21 ;  /* 0x0000000202157824 */ /* 0x040fe200078e0215 */
[----:B---3--:R-:W-:-:S07]  /*0310*/  LEA R11, R2, R11, 0x1 ;  /* 0x0000000b020b7211 */ /* 0x008fce00078e08ff */
.L_x_2:
[----:B-1----:R-:W-:Y:S01]  /*0320*/  ISETP.GE.AND P0, PT, R5, R12, PT ;  /* 0x0000000c0500720c */ /* 0x002fe20003f06270 */
[----:B------:R-:W-:Y:S01]  /*0330*/  UMOV UR8, UR5 ;  /* 0x0000000500087c82 */ /* 0x000fe20008000000 */
[----:B------:R-:W0:Y:S01]  /*0340*/  LDC.64 R14, c[0x0][0x380] ;  /* 0x0000e000ff0e7b82 */ /* 0x000e220000000a00 */
[----:B------:R-:W-:Y:S01]  /*0350*/  ISETP.GE.OR P2, PT, R20, UR8, P1 ;  /* 0x0000000814007c0c */ /* 0x000fe20008f46670 */
[----:B------:R-:W-:Y:S01]  /*0360*/  HFMA2 R22, -RZ, RZ, 0, 0 ;  /* 0x00000000ff167431 */ /* 0x000fe200000001ff */
[----:B------:R-:W-:Y:S01]  /*0370*/  ISETP.GE.OR P3, PT, R4, UR8, P0 ;  /* 0x0000000804007c0c */ /* 0x000fe20008766670 */
[----:B------:R-:W-:-:S12]  /*0380*/  IMAD.MOV.U32 R24, RZ, RZ, RZ ;  /* 0x000000ffff187224 */ /* 0x000fd800078e00ff */
[----:B------:R-:W1:Y:S01]  /*0390*/  @!P3 LDC.64 R16, c[0x0][0x388] ;  /* 0x0000e200ff10bb82 */ /* 0x000e620000000a00 */
[----:B0-----:R-:W-:-:S05]  /*03a0*/  IMAD.WIDE R14, R13, 0x4, R14 ;  /* 0x000000040d0e7825 */ /* 0x001fca00078e020e */
[----:B------:R-:W2:Y:S01]  /*03b0*/  @!P2 LDG.E R22, desc[UR10][R14.64] ;  /* 0x0000000a0e16a981 */ /* 0x000ea2000c1e1900 */
[----:B-1----:R-:W-:-:S05]  /*03c0*/  @!P3 IMAD.WIDE R28, R11, 0x4, R16 ;  /* 0x000000040b1cb825 */ /* 0x002fca00078e0210 */
[----:B------:R0:W3:Y:S01]  /*03d0*/  @!P3 LDG.E R24, desc[UR10][R28.64] ;  /* 0x0000000a1c18b981 */ /* 0x0000e2000c1e1900 */
[----:B------:R-:W-:-:S05]  /*03e0*/  VIADD R18, R4, 0x2 ;  /* 0x0000000204127836 */ /* 0x000fca0000000000 */
[----:B------:R-:W-:-:S13]  /*03f0*/  ISETP.GE.OR P3, PT, R18, UR8, P0 ;  /* 0x0000000812007c0c */ /* 0x000fda0008766670 */
[----:B------:R-:W1:Y:S01]  /*0400*/  @!P3 LDC.64 R18, c[0x0][0x388] ;  /* 0x0000e200ff12bb82 */ /* 0x000e620000000a00 */
[----:B0-----:R-:W-:-:S04]  /*0410*/  IADD3 R28, PT, PT, R20, 0x2, RZ ;  /* 0x00000002141c7810 */ /* 0x001fc80007ffe0ff */
[----:B------:R-:W-:Y:S01]  /*0420*/  ISETP.GE.OR P2, PT, R28, UR8, P1 ;  /* 0x000000081c007c0c */ /* 0x000fe20008f46670 */
[----:B------:R-:W-:Y:S01]  /*0430*/  IMAD.MOV.U32 R28, RZ, RZ, RZ ;  /* 0x000000ffff1c7224 */ /* 0x000fe200078e00ff */
[----:B--2---:R-:W-:Y:S04]  /*0440*/  STS [R9], R22 ;  /* 0x0000001609007388 */ /* 0x004fe80000000800 */
[----:B---3--:R0:W-:Y:S01]  /*0450*/  STS [R10], R24 ;  /* 0x000000180a007388 */ /* 0x0081e20000000800 */
[----:B------:R-:W-:Y:S06]  /*0460*/  BAR.SYNC.DEFER_BLOCKING 0x0 ;  /* 0x0000000000007b1d */ /* 0x000fec0000010000 */
[----:B------:R-:W-:Y:S04]  /*0470*/  LDS R26, [R7] ;  /* 0x00000000071a7984 */ /* 0x000fe80000000800 */
[----:B------:R-:W2:Y:S04]  /*0480*/  LDS.64 R16, [R8] ;  /* 0x0000000008107984 */ /* 0x000ea80000000a00 */
[----:B------:R-:W3:Y:S01]  /*0490*/  LDS R22, [R7+0x8] ;  /* 0x0000080007167984 */ /* 0x000ee20000000800 */
[----:B0-----:R-:W-:Y:S01]  /*04a0*/  MOV R24, RZ ;  /* 0x000000ff00187202 */ /* 0x001fe20000000f00 */
[----:B------:R-:W-:Y:S06]  /*04b0*/  BAR.SYNC.DEFER_BLOCKING 0x0 ;  /* 0x0000000000007b1d */ /* 0x000fec0000010000 */
[----:B------:R-:W4:Y:S01]  /*04c0*/  @!P2 LDG.E R24, desc[UR10][R14.64+0x8] ;  /* 0x0000080a0e18a981 */ /* 0x000f22000c1e1900 */
[----:B--2---:R-:W-:-:S02]  /*04d0*/  IMAD R16, R16, R26, R27 ;  /* 0x0000001a10107224 */ /* 0x004fc400078e021b */
[----:B-1----:R-:W-:-:S05]  /*04e0*/  @!P3 IMAD.WIDE R26, R21, 0x4, R18 ;  /* 0x00000004151ab825 */ /* 0x002fca00078e0212 */
[----:B------:R0:W2:Y:S02]  /*04f0*/  @!P3 LDG.E R28, desc[UR10][R26.64] ;  /* 0x0000000a1a1cb981 */ /* 0x0000a4000c1e1900 */
[----:B0-----:R-:W-:-:S05]  /*0500*/  VIADD R26, R4, 0x4 ;  /* 0x00000004041a7836 */ /* 0x001fca0000000000 */
[----:B------:R-:W-:Y:S01]  /*0510*/  ISETP.GE.OR P3, PT, R26, UR8, P0 ;  /* 0x000000081a007c0c */ /* 0x000fe20008766670 */
[----:B---3--:R-:W-:Y:S01]  /*0520*/  IMAD R26, R22, R17, R16 ;  /* 0x00000011161a7224 */ /* 0x008fe200078e0210 */
[----:B------:R-:W-:-:S11]  /*0530*/  IADD3 R22, PT, PT, R20, 0x4, RZ ;  /* 0x0000000414167810 */ /* 0x000fd60007ffe0ff */
[----:B------:R-:W0:Y:S01]  /*0540*/  @!P3 LDC.64 R16, c[0x0][0x388] ;  /* 0x0000e200ff10bb82 */ /* 0x000e220000000a00 */
[----:B------:R-:W-:Y:S01]  /*0550*/  ISETP.GE.OR P2, PT, R22, UR8, P1 ;  /* 0x0000000816007c0c */ /* 0x000fe20008f46670 */
[----:B------:R-:W-:Y:S02]  /*0560*/  HFMA2 R22, -RZ, RZ, 0, 0 ;  /* 0x00000000ff167431 */ /* 0x000fe400000001ff */
[----:B0-----:R-:W-:Y:S01]  /*0570*/  @!P3 IMAD.WIDE R16, R25, 0x4, R16 ;  /* 0x000000041910b825 */ /* 0x001fe200078e0210 */
[----:B----4-:R-:W-:Y:S04]  /*0580*/  STS [R9], R24 ;  /* 0x0000001809007388 */ /* 0x010fe80000000800 */
[----:B--2---:R-:W-:Y:S01]  /*0590*/  STS [R10], R28 ;  /* 0x0000001c0a007388 */ /* 0x004fe20000000800 */
[----:B------:R-:W-:Y:S06]  /*05a0*/  BAR.SYNC.DEFER_BLOCKING 0x0 ;  /* 0x0000000000007b1d */ /* 0x000fec0000010000 */
[----:B------:R-:W-:Y:S04]  /*05b0*/  LDS R29, [R7] ;  /* 0x00000000071d7984 */ /* 0x000fe80000000800 */
[----:B------:R-:W0:Y:S04]  /*05c0*/  LDS.64 R18, [R8] ;  /* 0x0000000008127984 */ /* 0x000e280000000a00 */
[----:B------:R-:W1:Y:S01]  /*05d0*/  LDS R27, [R7+0x8] ;  /* 0x00000800071b7984 */ /* 0x000e620000000800 */
[----:B------:R-:W-:Y:S06]  /*05e0*/  BAR.SYNC.DEFER_BLOCKING 0x0 ;  /* 0x0000000000007b1d */ /* 0x000fec0000010000 */
[----:B------:R-:W2:Y:S01]  /*05f0*/  @!P2 LDG.E R22, desc[UR10][R14.64+0x10] ;  /* 0x0000100a0e16a981 */ /* 0x000ea2000c1e1900 */
[----:B0-----:R-:W-:-:S02]  /*0600*/  IMAD R18, R18, R29, R26 ;  /* 0x0000001d12127224 */ /* 0x001fc400078e021a */
[----:B------:R-:W-:-:S06]  /*0610*/  IMAD.MOV.U32 R26, RZ, RZ, RZ ;  /* 0x000000ffff1a7224 */ /* 0x000fcc00078e00ff */
[----:B------:R-:W3:Y:S01]  /*0620*/  @!P3 LDG.E R26, desc[UR10][R16.64] ;  /* 0x0000000a101ab981 */ /* 0x000ee2000c1e1900 */
[----:B------:R-:W-:-:S04]  /*0630*/  IADD3 R28, PT, PT, R4, 0x6, RZ ;  /* 0x00000006041c7810 */ /* 0x000fc80007ffe0ff */
[----:B------:R-:W-:Y:S01]  /*0640*/  ISETP.GE.OR P0, PT, R28, UR8, P0 ;  /* 0x000000081c007c0c */ /* 0x000fe20008706670 */
[----:B------:R-:W-:Y:S02]  /*0650*/  VIADD R24, R20, 0x6 ;  /* 0x0000000614187836 */ /* 0x000fe40000000000 */
[----:B-1----:R-:W-:-:S03]  /*0660*/  IMAD R27, R27, R19, R18 ;  /* 0x000000131b1b7224 */ /* 0x002fc600078e0212 */
[----:B------:R-:W-:-:S07]  /*0670*/  ISETP.GE.OR P2, PT, R24, UR8, P1 ;  /* 0x0000000818007c0c */ /* 0x000fce0008f46670 */
[----:B------:R-:W0:Y:S02]  /*0680*/  @!P0 LDC.64 R18, c[0x0][0x388] ;  /* 0x0000e200ff128b82 */ /* 0x000e240000000a00 */
[----:B0-----:R-:W-:-:S04]  /*0690*/  @!P0 IMAD.WIDE R28, R23, 0x4, R18 ;  /* 0x00000004171c8825 */ /* 0x001fc800078e0212 */
[----:B------:R-:W-:Y:S01]  /*06a0*/  IMAD.MOV.U32 R19, RZ, RZ, RZ ;  /* 0x000000ffff137224 */ /* 0x000fe200078e00ff */
[----:B--2---:R-:W-:Y:S04]  /*06b0*/  STS [R9], R22 ;  /* 0x0000001609007388 */ /* 0x004fe80000000800 */
[----:B---3--:R0:W-:Y:S01]  /*06c0*/  STS [R10], R26 ;  /* 0x0000001a0a007388 */ /* 0x0081e20000000800 */
[----:B------:R-:W-:Y:S06]  /*06d0*/  BAR.SYNC.DEFER_BLOCKING 0x0 ;  /* 0x0000000000007b1d */ /* 0x000fec0000010000 */
[----:B------:R-:W-:Y:S04]  /*06e0*/  LDS R22, [R7] ;  /* 0x0000000007167984 */ /* 0x000fe80000000800 */
[----:B------:R-:W-:Y:S04]  /*06f0*/  LDS R24, [R7+0x8] ;  /* 0x0000080007187984 */ /* 0x000fe80000000800 */
[----:B------:R-:W1:Y:S01]  /*0700*/  LDS.64 R16, [R8] ;  /* 0x0000000008107984 */ /* 0x000e620000000a00 */
[----:B------:R-:W-:Y:S01]  /*0710*/  BAR.SYNC.DEFER_BLOCKING 0x0 ;  /* 0x0000000000007b1d */ /* 0x000fe20000010000 */
[----:B0-----:R-:W-:-:S06]  /*0720*/  MOV R26, RZ ;  /* 0x000000ff001a7202 */ /* 0x001fcc0000000f00 */
[----:B------:R-:W2:Y:S04]  /*0730*/  @!P2 LDG.E R26, desc[UR10][R14.64+0x18] ;  /* 0x0000180a0e1aa981 */ /* 0x000ea8000c1e1900 */
[----:B------:R-:W3:Y:S01]  /*0740*/  @!P0 LDG.E R19, desc[UR10][R28.64] ;  /* 0x0000000a1c138981 */ /* 0x000ee2000c1e1900 */
[----:B------:R-:W-:-:S04]  /*0750*/  UIADD3 UR6, UPT, UPT, UR6, 0x4, URZ ;  /* 0x0000000406067890 */ /* 0x000fc8000fffe0ff */
[----:B------:R-:W-:Y:S01]  /*0760*/  UISETP.NE.AND UP0, UPT, UR6, URZ, UPT ;  /* 0x000000ff0600728c */ /* 0x000fe2000bf05270 */
[----:B-1----:R-:W-:-:S04]  /*0770*/  IMAD R16, R16, R22, R27 ;  /* 0x0000001610107224 */ /* 0x002fc800078e021b */
[----:B------:R-:W-:Y:S01]  /*0780*/  IMAD R16, R24, R17, R16 ;  /* 0x0000001118107224 */ /* 0x000fe200078e0210 */
[----:B------:R-:W-:Y:S01]  /*0790*/  IADD3 R4, PT, PT, R4, 0x8, RZ ;  /* 0x0000000804047810 */ /* 0x000fe20007ffe0ff */
[----:B------:R-:W-:Y:S01]  /*07a0*/  VIADD R13, R13, 0x8 ;  /* 0x000000080d0d7836 */ /* 0x000fe20000000000 */
[----:B------:R-:W-:Y:S01]  /*07b0*/  IADD3 R20, PT, PT, R20, 0x8, RZ ;  /* 0x0000000814147810 */ /* 0x000fe20007ffe0ff */
[C---:B------:R-:W-:Y:S01]  /*07c0*/  IMAD R25, R12.reuse, 0x8, R25 ;  /* 0x000000080c197824 */ /* 0x040fe200078e0219 */
[C---:B------:R-:W-:Y:S02]  /*07d0*/  LEA R11, R12.reuse, R11, 0x3 ;  /* 0x0000000b0c0b7211 */ /* 0x040fe400078e18ff */
[C---:B------:R-:W-:Y:S02]  /*07e0*/  LEA R21, R12.reuse, R21, 0x3 ;  /* 0x000000150c157211 */ /* 0x040fe400078e18ff */
[----:B------:R-:W-:Y:S01]  /*07f0*/  LEA R23, R12, R23, 0x3 ;  /* 0x000000170c177211 */ /* 0x000fe200078e18ff */
[----:B--2---:R-:W-:Y:S04]  /*0800*/  STS [R9], R26 ;  /* 0x0000001a09007388 */ /* 0x004fe80000000800 */
[----:B---3--:R-:W-:Y:S01]  /*0810*/  STS [R10], R19 ;  /* 0x000000130a007388 */ /* 0x008fe20000000800 */
[----:B------:R-:W-:Y:S06]  /*0820*/  BAR.SYNC.DEFER_BLOCKING 0x0 ;  /* 0x0000000000007b1d */ /* 0x000fec0000010000 */
[----:B------:R-:W-:Y:S04]  /*0830*/  LDS R15, [R7] ;  /* 0x00000000070f7984 */ /* 0x000fe80000000800 */
[----:B------:R-:W0:Y:S04]  /*0840*/  LDS.64 R18, [R8] ;  /* 0x0000000008127984 */ /* 0x000e280000000a00 */
[----:B------:R-:W1:Y:S01]  /*0850*/  LDS R14, [R7+0x8] ;  /* 0x00000800070e7984 */ /* 0x000e620000000800 */
[----:B0-----:R-:W-:-:S04]  /*0860*/  IMAD R18, R18, R15, R16 ;  /* 0x0000000f12127224 */ /* 0x001fc800078e0210 */
[----:B-1----:R-:W-:Y:S01]  /*0870*/  IMAD R27, R14, R19, R18 ;  /* 0x000000130e1b7224 */ /* 0x002fe200078e0212 */
[----:B------:R-:W-:Y:S06]  /*0880*/  BAR.SYNC.DEFER_BLOCKING 0x0 ;  /* 0x0000000000007b1d */ /* 0x000fec0000010000 */
[----:B------:R-:W-:Y:S05]  /*0890*/  BRA.U UP0, `(.L_x_2) ;  /* 0xfffffff900a07547 */ /* 0x000fea000b83ffff */
[----:B------:R-:W-:-:S07]  /*08a0*/  MOV R11, UR4 ;  /* 0x00000004000b7c02 */ /* 0x000fce0008000f00 */
.L_x_1:
[----:B------:R-:W-:-:S09]  /*08b0*/  UISETP.NE.AND UP0, UPT, UR7, URZ, UPT ;  /* 0x000000ff0700728c */ /* 0x000fd2000bf05270 */
[----:B------:R-:W-:Y:S05]  /*08c0*/  BRA.U !UP0, `(.L_x_0) ;  /* 0x0000000108947547 */ /* 0x000fea000b800000 */
[----:B------:R-:W0:Y:S01]  /*08d0*/  LDCU UR4, c[0x0][0x3a0] ;  /* 0x00007400ff0477ac */ /* 0x000e220008000800 */
[----:B------:R-:W1:Y:S01]  /*08e0*/  LDC R4, c[0x0][0x3a0] ;  /* 0x0000e800ff047b82 */ /* 0x000e620000000800 */
[C---:B------:R-:W-:Y:S01]  /*08f0*/  IMAD R0, R11.reuse, 0x2, R0 ;  /* 0x000000020b007824 */ /* 0x040fe200078e0200 */
[----:B------:R-:W-:Y:S01]  /*0900*/  LEA R11, R11, R3, 0x1 ;  /* 0x000000030b0b7211 */ /* 0x000fe200078e08ff */
[----:B------:R-:W2:Y:S04]  /*0910*/  LDCU.64 UR12, c[0x0][0x398] ;  /* 0x00007300ff0c77ac */ /* 0x000ea80008000a00 */
[----:B------:R-:W-:Y:S01]  /*0920*/  IMAD R21, R6, UR8, R11 ;  /* 0x0000000806157c24 */ /* 0x000fe2000f8e020b */
[----:B------:R-:W3:Y:S01]  /*0930*/  LDC.64 R12, c[0x0][0x380] ;  /* 0x0000e000ff0c7b82 */ /* 0x000ee20000000a00 */
[----:B------:R-:W-:Y:S01]  /*0940*/  UIADD3 UR7, UPT, UPT, -UR7, URZ, URZ ;  /* 0x000000ff07077290 */ /* 0x000fe2000fffe1ff */
[----:B0-----:R-:W-:-:S05]  /*0950*/  IMAD R3, R0, UR4, R3 ;  /* 0x0000000400037c24 */ /* 0x001fca000f8e0203 */
[----:B--2---:R-:W-:-:S07]  /*0960*/  LEA R19, R2, R3, 0x1 ;  /* 0x0000000302137211 */ /* 0x004fce00078e08ff */
.L_x_3:
[----:B-1----:R-:W-:Y:S01]  /*0970*/  ISETP.GE.AND P1, PT, R5, R4, PT ;  /* 0x000000040500720c */ /* 0x002fe20003f26270 */
[----:B------:R-:W-:Y:S01]  /*0980*/  HFMA2 R23, -RZ, RZ, 0, 0 ;  /* 0x00000000ff177431 */ /* 0x000fe200000001ff */
[----:B------:R-:W-:Y:S01]  /*0990*/  ISETP.GE.AND P0, PT, R11, UR13, PT ;  /* 0x0000000d0b007c0c */ /* 0x000fe2000bf06270 */
[----:B------:R-:W-:Y:S01]  /*09a0*/  IMAD.MOV.U32 R18, RZ, RZ, RZ ;  /* 0x000000ffff127224 */ /* 0x000fe200078e00ff */
[----:B------:R-:W-:Y:S01]  /*09b0*/  ISETP.GE.OR P1, PT, R0, UR13, P1 ;  /* 0x0000000d00007c0c */ /* 0x000fe20008f26670 */
[----:B---3--:R-:W-:Y:S01]  /*09c0*/  IMAD.WIDE R2, R21, 0x4, R12 ;  /* 0x0000000415027825 */ /* 0x008fe200078e020c */
[----:B------:R-:W-:-:S11]  /*09d0*/  ISETP.GE.OR P0, PT, R6, UR12, P0 ;  /* 0x0000000c06007c0c */ /* 0x000fd60008706670 */
[----:B------:R-:W0:Y:S02]  /*09e0*/  @!P1 LDC.64 R14, c[0x0][0x388] ;  /* 0x0000e200ff0e9b82 */ /* 0x000e240000000a00 */
[----:B------:R-:W2:Y:S01]  /*09f0*/  @!P0 LDG.E R18, desc[UR10][R2.64] ;  /* 0x0000000a02128981 */ /* 0x000ea2000c1e1900 */
[----:B0-----:R-:W-:-:S05]  /*0a00*/  @!P1 IMAD.WIDE R14, R19, 0x4, R14 ;  /* 0x00000004130e9825 */ /* 0x001fca00078e020e */
[----:B------:R-:W3:Y:S01]  /*0a10*/  @!P1 LDG.E R23, desc[UR10][R14.64] ;  /* 0x0000000a0e179981 */ /* 0x000ee2000c1e1900 */
[----:B------:R-:W-:-:S04]  /*0a20*/  UIADD3 UR7, UPT, UPT, UR7, 0x1, URZ ;  /* 0x0000000107077890 */ /* 0x000fc8000fffe0ff */
[----:B------:R-:W-:Y:S01]  /*0a30*/  UISETP.NE.AND UP0, UPT, UR7, URZ, UPT ;  /* 0x000000ff0700728c */ /* 0x000fe2000bf05270 */
[----:B------:R-:W-:Y:S01]  /*0a40*/  IADD3 R21, PT, PT, R21, 0x2, RZ ;  /* 0x0000000215157810 */ /* 0x000fe20007ffe0ff */
[----:B------:R-:W-:Y:S01]  /*0a50*/  VIADD R11, R11, 0x2 ;  /* 0x000000020b0b7836 */ /* 0x000fe20000000000 */
[----:B------:R-:W-:Y:S02]  /*0a60*/  IADD3 R0, PT, PT, R0, 0x2, RZ ;  /* 0x0000000200007810 */ /* 0x000fe40007ffe0ff */
        /* <DEDUP_REMOVED lines=11> */
.L_x_0:
[----:B------:R-:W0:Y:S01]  /*0b20*/  LDCU UR4, c[0x0][0x3a0] ;  /* 0x00007400ff0477ac */ /* 0x000e220008000800 */
[----:B------:R-:W1:Y:S01]  /*0b30*/  LDCU UR5, c[0x0][0x398] ;  /* 0x00007300ff0577ac */ /* 0x000e620008000800 */
[----:B0-----:R-:W-:-:S04]  /*0b40*/  ISETP.GE.AND P0, PT, R5, UR4, PT ;  /* 0x0000000405007c0c */ /* 0x001fc8000bf06270 */
[----:B-1----:R-:W-:-:S13]  /*0b50*/  ISETP.GE.OR P0, PT, R6, UR5, P0 ;  /* 0x0000000506007c0c */ /* 0x002fda0008706670 */
[----:B------:R-:W-:Y:S05]  /*0b60*/  @P0 EXIT ;  /* 0x000000000000094d */ /* 0x000fea0003800000 */
[----:B------:R-:W0:Y:S01]  /*0b70*/  LDC.64 R2, c[0x0][0x390] ;  /* 0x0000e400ff027b82 */ /* 0x000e220000000a00 */
[----:B------:R-:W-:-:S04]  /*0b80*/  IMAD R5, R6, UR4, R5 ;  /* 0x0000000406057c24 */ /* 0x000fc8000f8e0205 */
[----:B0-----:R-:W-:-:S05]  /*0b90*/  IMAD.WIDE.U32 R2, R5, 0x4, R2 ;  /* 0x0000000405027825 */ /* 0x001fca00078e0002 */
[----:B------:R-:W-:Y:S01]  /*0ba0*/  STG.E desc[UR10][R2.64], R27 ;  /* 0x0000001b02007986 */ /* 0x000fe2000c10190a */
[----:B------:R-:W-:Y:S05]  /*0bb0*/  EXIT ;  /* 0x000000000000794d */ /* 0x000fea0003800000 */
.L_x_4:
[----:B------:R-:W-:-:S00]  /*0bc0*/  BRA `(.L_x_4) ;  /* 0xfffffffc00fc7947 */ /* 0x000fc0000383ffff */
[----:B------:R-:W-:-:S00]  /*0bd0*/  NOP ;  /* 0x0000000000007918 */ /* 0x000fc00000000000 */
        /* <DEDUP_REMOVED lines=10> */
.L_x_5:


//--------------------- .nv.shared._Z9dotKerenlPiS_S_iii --------------------------
	.section	.nv.shared._Z9dotKerenlPiS_S_iii,"aw",@nobits
	.sectionflags	@""
	.align	4
.nv.shared._Z9dotKerenlPiS_S_iii:
	.zero		1056


//--------------------- .nv.shared.reserved.0     --------------------------
	.section	.nv.shared.reserved.0,"aw",@nobits
	.weak		__nv_reservedSMEM_offset_0_alias
	.size		__nv_reservedSMEM_offset_0_alias, 0, 64
	.other		__nv_reservedSMEM_offset_0_alias,@"STO_CUDA_RESERVED_SHARED STV_DEFAULT"
__nv_reservedSMEM_offset_0_alias:
	.zero		0
	.zero		64


//--------------------- .nv.constant0._Z9dotKerenlPiS_S_iii --------------------------
	.section	.nv.constant0._Z9dotKerenlPiS_S_iii,"a",@progbits
	.sectionflags	@""
	.align	4
.nv.constant0._Z9dotKerenlPiS_S_iii:
	.zero		932


//--------------------- SYMBOLS --------------------------

	.type		.nv.reservedSmem.offset0,@object
	.size		.nv.reservedSmem.offset0,0x4
	.type		.nv.reservedSmem.cap,@object
	.size		.nv.reservedSmem.cap,0x4
